	.headerflags	@"EF_CUDA_TEXMODE_UNIFIED EF_CUDA_64BIT_ADDRESS EF_CUDA_ACCELERATORS EF_CUDA_SM90 EF_CUDA_VIRTUAL_SM(EF_CUDA_SM90)"
	.elftype	@"ET_EXEC"


//--------------------- .nv.info                  --------------------------
	.section	.nv.info,"",@"SHT_CUDA_INFO"
	.align	4


	//----- nvinfo : EIATTR_REGCOUNT
	.align		4
        /*0000*/ 	.byte	0x04, 0x2f
        /*0002*/ 	.short	(.L_2 - .L_1)
	.align		4
.L_1:
        /*0004*/ 	.word	index@(triton_per_fused_add_log_mean_mul_neg_rsub_0)
        /*0008*/ 	.word	0x0000001e


	//----- nvinfo : EIATTR_MIN_STACK_SIZE
	.align		4
.L_2:
        /*000c*/ 	.byte	0x04, 0x12
        /*000e*/ 	.short	(.L_4 - .L_3)
	.align		4
.L_3:
        /*0010*/ 	.word	index@(triton_per_fused_add_log_mean_mul_neg_rsub_0)
        /*0014*/ 	.word	0x00000000


	//----- nvinfo : EIATTR_FRAME_SIZE
	.align		4
.L_4:
        /*0018*/ 	.byte	0x04, 0x11
        /*001a*/ 	.short	(.L_6 - .L_5)
	.align		4
.L_5:
        /*001c*/ 	.word	index@(triton_per_fused_add_log_mean_mul_neg_rsub_0)
        /*0020*/ 	.word	0x00000000


	//----- nvinfo : EIATTR_MIN_STACK_SIZE
	.align		4
.L_6:
        /*0024*/ 	.byte	0x04, 0x12
        /*0026*/ 	.short	(.L_8 - .L_7)
	.align		4
.L_7:
        /*0028*/ 	.word	index@(triton_per_fused_add_log_mean_mul_neg_rsub_0)
        /*002c*/ 	.word	0x00000000
.L_8:


//--------------------- .nv.info.triton_per_fused_add_log_mean_mul_neg_rsub_0 --------------------------
	.section	.nv.info.triton_per_fused_add_log_mean_mul_neg_rsub_0,"",@"SHT_CUDA_INFO"
	.sectionflags	@""
	.align	4


	//----- nvinfo : EIATTR_CUDA_API_VERSION
	.align		4
        /*0000*/ 	.byte	0x04, 0x37
        /*0002*/ 	.short	(.L_10 - .L_9)
.L_9:
        /*0004*/ 	.word	0x0000007c


	//----- nvinfo : EIATTR_KPARAM_INFO
	.align		4
.L_10:
        /*0008*/ 	.byte	0x04, 0x17
        /*000a*/ 	.short	(.L_12 - .L_11)
.L_11:
        /*000c*/ 	.word	0x00000000
        /*0010*/ 	.short	0x0003
        /*0012*/ 	.short	0x0018
        /*0014*/ 	.byte	0x00, 0xf0, 0x11, 0x00


	//----- nvinfo : EIATTR_KPARAM_INFO
	.align		4
.L_12:
        /*0018*/ 	.byte	0x04, 0x17
        /*001a*/ 	.short	(.L_14 - .L_13)
.L_13:
        /*001c*/ 	.word	0x00000000
        /*0020*/ 	.short	0x0002
        /*0022*/ 	.short	0x0010
        /*0024*/ 	.byte	0x00, 0xf4, 0x21, 0x00


	//----- nvinfo : EIATTR_KPARAM_INFO
	.align		4
.L_14:
        /*0028*/ 	.byte	0x04, 0x17
        /*002a*/ 	.short	(.L_16 - .L_15)
.L_15:
        /*002c*/ 	.word	0x00000000
        /*0030*/ 	.short	0x0001
        /*0032*/ 	.short	0x0008
        /*0034*/ 	.byte	0x00, 0xf4, 0x21, 0x00


	//----- nvinfo : EIATTR_KPARAM_INFO
	.align		4
.L_16:
        /*0038*/ 	.byte	0x04, 0x17
        /*003a*/ 	.short	(.L_18 - .L_17)
.L_17:
        /*003c*/ 	.word	0x00000000
        /*0040*/ 	.short	0x0000
        /*0042*/ 	.short	0x0000
        /*0044*/ 	.byte	0x00, 0xf4, 0x21, 0x00


	//----- nvinfo : EIATTR_SPARSE_MMA_MASK
	.align		4
.L_18:
        /*0048*/ 	.byte	0x03, 0x50
        /*004a*/ 	.short	0x0000


	//----- nvinfo : EIATTR_MAXREG_COUNT
	.align		4
        /*004c*/ 	.byte	0x03, 0x1b
        /*004e*/ 	.short	0x00ff


	//----- nvinfo : EIATTR_COOP_GROUP_MASK_REGIDS
	.align		4
        /*0050*/ 	.byte	0x04, 0x29
        /*0052*/ 	.short	(.L_20 - .L_19)


	//   ....[0]....
.L_19:
        /*0054*/ 	.word	0xffffffff


	//   ....[1]....
        /*0058*/ 	.word	0xffffffff


	//   ....[2]....
        /*005c*/ 	.word	0xffffffff


	//   ....[3]....
        /*0060*/ 	.word	0xffffffff


	//   ....[4]....
        /*0064*/ 	.word	0xffffffff


	//   ....[5]....
        /*0068*/ 	.word	0xffffffff


	//----- nvinfo : EIATTR_COOP_GROUP_INSTR_OFFSETS
	.align		4
.L_20:
        /*006c*/ 	.byte	0x04, 0x28
        /*006e*/ 	.short	(.L_22 - .L_21)


	//   ....[0]....
.L_21:
        /*0070*/ 	.word	0x00000f90


	//   ....[1]....
        /*0074*/ 	.word	0x00000fc0


	//   ....[2]....
        /*0078*/ 	.word	0x00000ff0


	//   ....[3]....
        /*007c*/ 	.word	0x00001020


	//   ....[4]....
        /*0080*/ 	.word	0x00001040


	//   ....[5]....
        /*0084*/ 	.word	0x000010b0


	//----- nvinfo : EIATTR_EXIT_INSTR_OFFSETS
	.align		4
.L_22:
        /*0088*/ 	.byte	0x04, 0x1c
        /*008a*/ 	.short	(.L_24 - .L_23)


	//   ....[0]....
.L_23:
        /*008c*/ 	.word	0x00001120


	//   ....[1]....
        /*0090*/ 	.word	0x00001170


	//----- nvinfo : EIATTR_REQNTID
	.align		4
.L_24:
        /*0094*/ 	.byte	0x04, 0x10
        /*0096*/ 	.short	(.L_26 - .L_25)
.L_25:
        /*0098*/ 	.word	0x00000040
        /*009c*/ 	.word	0x00000001
        /*00a0*/ 	.word	0x00000001


	//----- nvinfo : EIATTR_CBANK_PARAM_SIZE
	.align		4
.L_26:
        /*00a4*/ 	.byte	0x03, 0x19
        /*00a6*/ 	.short	0x001c


	//----- nvinfo : EIATTR_PARAM_CBANK
	.align		4
        /*00a8*/ 	.byte	0x04, 0x0a
        /*00aa*/ 	.short	(.L_28 - .L_27)
	.align		4
.L_27:
        /*00ac*/ 	.word	index@(.nv.constant0.triton_per_fused_add_log_mean_mul_neg_rsub_0)
        /*00b0*/ 	.short	0x0210
        /*00b2*/ 	.short	0x001c


	//----- nvinfo : EIATTR_SW_WAR
	.align		4
.L_28:
        /*00b4*/ 	.byte	0x04, 0x36
        /*00b6*/ 	.short	(.L_30 - .L_29)
.L_29:
        /*00b8*/ 	.word	0x00000008
.L_30:


//--------------------- .nv.callgraph             --------------------------
	.section	.nv.callgraph,"",@"SHT_CUDA_CALLGRAPH"
	.align	4
	.sectionentsize	8
	.align		4
        /*0000*/ 	.word	0x00000000
	.align		4
        /*0004*/ 	.word	0xffffffff
	.align		4
        /*0008*/ 	.word	0x00000000
	.align		4
        /*000c*/ 	.word	0xfffffffe
	.align		4
        /*0010*/ 	.word	0x00000000
	.align		4
        /*0014*/ 	.word	0xfffffffd
	.align		4
        /*0018*/ 	.word	0x00000000
	.align		4
        /*001c*/ 	.word	0xfffffffc


//--------------------- .nv.constant4             --------------------------
	.section	.nv.constant4,"a",@progbits
	.align	8
	.align		8
.nv.constant4:
        /*0000*/ 	.dword	_$_str


//--------------------- .text.triton_per_fused_add_log_mean_mul_neg_rsub_0 --------------------------
	.section	.text.triton_per_fused_add_log_mean_mul_neg_rsub_0,"ax",@progbits
	.sectionflags	@"SHF_BARRIERS=1"
	.align	128
        .global         triton_per_fused_add_log_mean_mul_neg_rsub_0
        .type           triton_per_fused_add_log_mean_mul_neg_rsub_0,@function
        .size           triton_per_fused_add_log_mean_mul_neg_rsub_0,(.L_x_1 - triton_per_fused_add_log_mean_mul_neg_rsub_0)
        .other          triton_per_fused_add_log_mean_mul_neg_rsub_0,@"STO_CUDA_ENTRY STV_DEFAULT"
triton_per_fused_add_log_mean_mul_neg_rsub_0:
.text.triton_per_fused_add_log_mean_mul_neg_rsub_0:
[----:B------:R-:W0:Y:S02]  /*0000*/  LDC R1, c[0x0][0x28] ;  /* 0x00000a00ff017b82 */ /* 0x000e240000000800 */
[----:B------:R-:W1:Y:S01]  /*0010*/  S2R R21, SR_TID.X ;  /* 0x0000000000157919 */ /* 0x000e620000002100 */
[----:B------:R-:W2:Y:S01]  /*0020*/  LDC.64 R8, c[0x0][0x220] ;  /* 0x00008800ff087b82 */ /* 0x000ea20000000a00 */
[----:B------:R-:W-:-:S07]  /*0030*/  ULDC.64 UR6, c[0x0][0x208] ;  /* 0x0000820000067ab9 */ /* 0x000fce0000000a00 */
[----:B------:R-:W3:Y:S01]  /*0040*/  LDC.64 R4, c[0x0][0x218] ;  /* 0x00008600ff047b82 */ /* 0x000ee20000000a00 */
[----:B-1----:R-:W-:-:S04]  /*0050*/  SHF.L.U32 R0, R21, 0x2, RZ ;  /* 0x0000000215007819 */ /* 0x002fc800000006ff */
[----:B------:R-:W-:-:S05]  /*0060*/  LOP3.LUT R3, R0, 0xc, RZ, 0xc0, !PT ;  /* 0x0000000c00037812 */ /* 0x000fca00078ec0ff */
[----:B--2---:R-:W-:-:S06]  /*0070*/  IMAD.WIDE.U32 R8, R3, 0x4, R8 ;  /* 0x0000000403087825 */ /* 0x004fcc00078e0008 */
[----:B------:R-:W2:Y:S01]  /*0080*/  LDG.E.EL.128 R8, desc[UR6][R8.64] ;  /* 0x0000000608087981 */ /* 0x000ea2000c2e1d00 */
[----:B------:R-:W-:-:S05]  /*0090*/  LOP3.LUT R3, R0, 0xfc, RZ, 0xc0, !PT ;  /* 0x000000fc00037812 */ /* 0x000fca00078ec0ff */
[----:B---3--:R-:W-:-:S06]  /*00a0*/  IMAD.WIDE.U32 R4, R3, 0x4, R4 ;  /* 0x0000000403047825 */ /* 0x008fcc00078e0004 */
[----:B------:R-:W3:Y:S01]  /*00b0*/  LDG.E.128 R4, desc[UR6][R4.64] ;  /* 0x0000000604047981 */ /* 0x000ee2000c1e1d00 */
[----:B------:R-:W1:Y:S01]  /*00c0*/  S2UR UR5, SR_CgaCtaId ;  /* 0x00000000000579c3 */ /* 0x000e620000008800 */
[----:B------:R-:W-:Y:S02]  /*00d0*/  UMOV UR4, 0x400 ;  /* 0x0000040000047882 */ /* 0x000fe40000000000 */
[----:B-1----:R-:W-:Y:S01]  /*00e0*/  UPRMT UR4, UR5, 0x654, UR4 ;  /* 0x0000065405047896 */ /* 0x002fe20008000004 */
[C---:B--2---:R-:W-:Y:S01]  /*00f0*/  FADD R13, R8.reuse, 1.0000000116860974231e-07 ;  /* 0x33d6bf95080d7421 */ /* 0x044fe20000000000 */
[----:B------:R-:W-:Y:S01]  /*0100*/  FADD R19, -R8, 1 ;  /* 0x3f80000008137421 */ /* 0x000fe20000000100 */
[C---:B------:R-:W-:Y:S01]  /*0110*/  FADD R18, -R9.reuse, 1 ;  /* 0x3f80000009127421 */ /* 0x040fe20000000100 */
[----:B------:R-:W-:Y:S02]  /*0120*/  FADD R9, R9, 1.0000000116860974231e-07 ;  /* 0x33d6bf9509097421 */ /* 0x000fe40000000000 */
[----:B------:R-:W-:Y:S01]  /*0130*/  FSETP.GEU.AND P0, PT, R13, 1.175494350822287508e-38, PT ;  /* 0x008000000d00780b */ /* 0x000fe20003f0e000 */
[----:B------:R-:W-:Y:S01]  /*0140*/  FADD R19, R19, 1.0000000116860974231e-07 ;  /* 0x33d6bf9513137421 */ /* 0x000fe20000000000 */
[----:B------:R-:W-:Y:S01]  /*0150*/  FADD R18, R18, 1.0000000116860974231e-07 ;  /* 0x33d6bf9512127421 */ /* 0x000fe20000000000 */
[----:B------:R-:W-:-:S02]  /*0160*/  FSETP.GEU.AND P3, PT, R9, 1.175494350822287508e-38, PT ;  /* 0x008000000900780b */ /* 0x000fc40003f6e000 */
[----:B------:R-:W-:Y:S02]  /*0170*/  FSEL R12, RZ, -23, P0 ;  /* 0xc1b80000ff0c7808 */ /* 0x000fe40000000000 */
[----:B------:R-:W-:Y:S02]  /*0180*/  FSETP.GEU.AND P1, PT, R19, 1.175494350822287508e-38, PT ;  /* 0x008000001300780b */ /* 0x000fe40003f2e000 */
[----:B------:R-:W-:Y:S02]  /*0190*/  FSETP.GEU.AND P2, PT, R18, 1.175494350822287508e-38, PT ;  /* 0x008000001200780b */ /* 0x000fe40003f4e000 */
[----:B------:R-:W-:Y:S02]  /*01a0*/  FSEL R15, RZ, -23, P1 ;  /* 0xc1b80000ff0f7808 */ /* 0x000fe40000800000 */
[----:B------:R-:W-:-:S03]  /*01b0*/  @!P0 FMUL R13, R13, 8388608 ;  /* 0x4b0000000d0d8820 */ /* 0x000fc60000400000 */
[----:B------:R-:W-:Y:S02]  /*01c0*/  @!P3 FMUL R9, R9, 8388608 ;  /* 0x4b0000000909b820 */ /* 0x000fe40000400000 */
[----:B------:R-:W-:Y:S02]  /*01d0*/  IADD3 R3, R13, -0x3f2aaaab, RZ ;  /* 0xc0d555550d037810 */ /* 0x000fe40007ffe0ff */
[----:B------:R-:W-:Y:S01]  /*01e0*/  @!P1 FMUL R19, R19, 8388608 ;  /* 0x4b00000013139820 */ /* 0x000fe20000400000 */
[----:B------:R-:W-:Y:S01]  /*01f0*/  ISETP.GE.U32.AND P0, PT, R13, 0x7f800000, PT ;  /* 0x7f8000000d00780c */ /* 0x000fe20003f06070 */
[----:B------:R-:W-:Y:S01]  /*0200*/  @!P2 FMUL R18, R18, 8388608 ;  /* 0x4b0000001212a820 */ /* 0x000fe20000400000 */
[----:B------:R-:W-:Y:S02]  /*0210*/  LOP3.LUT R8, R3, 0xff800000, RZ, 0xc0, !PT ;  /* 0xff80000003087812 */ /* 0x000fe400078ec0ff */
[----:B------:R-:W-:Y:S02]  /*0220*/  ISETP.GE.U32.AND P5, PT, R19, 0x7f800000, PT ;  /* 0x7f8000001300780c */ /* 0x000fe40003fa6070 */
[----:B------:R-:W-:-:S02]  /*0230*/  I2FP.F32.S32 R3, R8 ;  /* 0x0000000800037245 */ /* 0x000fc40000201400 */
[----:B------:R-:W-:Y:S02]  /*0240*/  IADD3 R16, R13, -R8, RZ ;  /* 0x800000080d107210 */ /* 0x000fe40007ffe0ff */
[----:B------:R-:W-:Y:S01]  /*0250*/  IADD3 R17, R18, -0x3f2aaaab, RZ ;  /* 0xc0d5555512117810 */ /* 0x000fe20007ffe0ff */
[----:B------:R-:W-:Y:S01]  /*0260*/  FFMA.FTZ R12, R3, 1.1920928955078125e-07, R12 ;  /* 0x34000000030c7823 */ /* 0x000fe2000001000c */
[----:B------:R-:W-:Y:S01]  /*0270*/  IADD3 R3, R19, -0x3f2aaaab, RZ ;  /* 0xc0d5555513037810 */ /* 0x000fe20007ffe0ff */
[----:B------:R-:W-:Y:S01]  /*0280*/  FADD R16, R16, -1 ;  /* 0xbf80000010107421 */ /* 0x000fe20000000000 */
[----:B------:R-:W-:Y:S02]  /*0290*/  LOP3.LUT R17, R17, 0xff800000, RZ, 0xc0, !PT ;  /* 0xff80000011117812 */ /* 0x000fe400078ec0ff */
[----:B------:R-:W-:Y:S01]  /*02a0*/  LOP3.LUT R8, R3, 0xff800000, RZ, 0xc0, !PT ;  /* 0xff80000003087812 */ /* 0x000fe200078ec0ff */
[----:B------:R-:W-:Y:S01]  /*02b0*/  HFMA2.MMA R3, -RZ, RZ, 1.5048828125, 33.21875 ;  /* 0x3e055027ff037435 */ /* 0x000fe200000001ff */
[----:B------:R-:W-:-:S02]  /*02c0*/  IADD3 R14, R18, -R17, RZ ;  /* 0x80000011120e7210 */ /* 0x000fc40007ffe0ff */
[----:B------:R-:W-:Y:S02]  /*02d0*/  IADD3 R20, R19, -R8, RZ ;  /* 0x8000000813147210 */ /* 0x000fe40007ffe0ff */
[----:B------:R-:W-:Y:S01]  /*02e0*/  I2FP.F32.S32 R8, R8 ;  /* 0x0000000800087245 */ /* 0x000fe20000201400 */
[----:B------:R-:W-:Y:S01]  /*02f0*/  FADD R14, R14, -1 ;  /* 0xbf8000000e0e7421 */ /* 0x000fe20000000000 */
[----:B------:R-:W-:Y:S01]  /*0300*/  I2FP.F32.S32 R22, R17 ;  /* 0x0000001100167245 */ /* 0x000fe20000201400 */
[----:B------:R-:W-:Y:S01]  /*0310*/  FADD R20, R20, -1 ;  /* 0xbf80000014147421 */ /* 0x000fe20000000000 */
[----:B------:R-:W-:Y:S01]  /*0320*/  FSEL R17, RZ, -23, P2 ;  /* 0xc1b80000ff117808 */ /* 0x000fe20001000000 */
[-C--:B------:R-:W-:Y:S01]  /*0330*/  FFMA.FTZ R23, R16, -R3.reuse, 0.14084610342979431152 ;  /* 0x3e1039f610177423 */ /* 0x080fe20000010803 */
[-C--:B------:R-:W-:Y:S01]  /*0340*/  FFMA.FTZ R27, R14, -R3.reuse, 0.14084610342979431152 ;  /* 0x3e1039f60e1b7423 */ /* 0x080fe20000010803 */
[----:B------:R-:W-:Y:S01]  /*0350*/  FFMA.FTZ R25, R20, -R3, 0.14084610342979431152 ;  /* 0x3e1039f614197423 */ /* 0x000fe20000010803 */
[----:B------:R-:W-:Y:S01]  /*0360*/  FFMA.FTZ R15, R8, 1.1920928955078125e-07, R15 ;  /* 0x34000000080f7823 */ /* 0x000fe2000001000f */
[----:B------:R-:W-:Y:S01]  /*0370*/  FFMA.FTZ R23, R16, R23, -0.12148627638816833496 ;  /* 0xbdf8cdcc10177423 */ /* 0x000fe20000010017 */
[----:B------:R-:W-:Y:S01]  /*0380*/  FFMA.FTZ R27, R14, R27, -0.12148627638816833496 ;  /* 0xbdf8cdcc0e1b7423 */ /* 0x000fe2000001001b */
[----:B------:R-:W-:Y:S01]  /*0390*/  FFMA.FTZ R25, R20, R25, -0.12148627638816833496 ;  /* 0xbdf8cdcc14197423 */ /* 0x000fe20000010019 */
[----:B------:R-:W-:Y:S01]  /*03a0*/  FADD R8, R10, 1.0000000116860974231e-07 ;  /* 0x33d6bf950a087421 */ /* 0x000fe20000000000 */
[----:B------:R-:W-:Y:S01]  /*03b0*/  FFMA.FTZ R23, R16, R23, 0.13980610668659210205 ;  /* 0x3e0f295510177423 */ /* 0x000fe20000010017 */
[----:B------:R-:W-:Y:S01]  /*03c0*/  FFMA.FTZ R27, R14, R27, 0.13980610668659210205 ;  /* 0x3e0f29550e1b7423 */ /* 0x000fe2000001001b */
[----:B------:R-:W-:Y:S01]  /*03d0*/  FFMA.FTZ R25, R20, R25, 0.13980610668659210205 ;  /* 0x3e0f295514197423 */ /* 0x000fe20000010019 */
[----:B------:R-:W-:Y:S01]  /*03e0*/  FSETP.NEU.AND P2, PT, R13, RZ, PT ;  /* 0x000000ff0d00720b */ /* 0x000fe20003f4d000 */
[----:B------:R-:W-:Y:S01]  /*03f0*/  FFMA.FTZ R23, R16, R23, -0.16684235632419586182 ;  /* 0xbe2ad8b910177423 */ /* 0x000fe20000010017 */
[----:B------:R-:W-:Y:S01]  /*0400*/  FFMA.FTZ R27, R14, R27, -0.16684235632419586182 ;  /* 0xbe2ad8b90e1b7423 */ /* 0x000fe2000001001b */
[----:B------:R-:W-:Y:S01]  /*0410*/  FFMA.FTZ R25, R20, R25, -0.16684235632419586182 ;  /* 0xbe2ad8b914197423 */ /* 0x000fe20000010019 */
[----:B------:R-:W-:Y:S01]  /*0420*/  FSETP.GEU.AND P1, PT, R8, 1.175494350822287508e-38, PT ;  /* 0x008000000800780b */ /* 0x000fe20003f2e000 */
[----:B------:R-:W-:Y:S01]  /*0430*/  FFMA.FTZ R23, R16, R23, 0.20012299716472625732 ;  /* 0x3e4ced0b10177423 */ /* 0x000fe20000010017 */
[----:B------:R-:W-:Y:S01]  /*0440*/  FFMA.FTZ R27, R14, R27, 0.20012299716472625732 ;  /* 0x3e4ced0b0e1b7423 */ /* 0x000fe2000001001b */
[----:B------:R-:W-:Y:S01]  /*0450*/  FFMA.FTZ R25, R20, R25, 0.20012299716472625732 ;  /* 0x3e4ced0b14197423 */ /* 0x000fe20000010019 */
[----:B------:R-:W-:Y:S01]  /*0460*/  FFMA.FTZ R22, R22, 1.1920928955078125e-07, R17 ;  /* 0x3400000016167823 */ /* 0x000fe20000010011 */
[----:B------:R-:W-:Y:S01]  /*0470*/  FFMA.FTZ R23, R16, R23, -0.24999669194221496582 ;  /* 0xbe7fff2210177423 */ /* 0x000fe20000010017 */
[----:B------:R-:W-:Y:S01]  /*0480*/  FFMA.FTZ R27, R14, R27, -0.24999669194221496582 ;  /* 0xbe7fff220e1b7423 */ /* 0x000fe2000001001b */
[----:B------:R-:W-:Y:S01]  /*0490*/  FFMA.FTZ R25, R20, R25, -0.24999669194221496582 ;  /* 0xbe7fff2214197423 */ /* 0x000fe20000010019 */
[----:B------:R-:W-:Y:S01]  /*04a0*/  ISETP.GE.U32.AND P6, PT, R18, 0x7f800000, PT ;  /* 0x7f8000001200780c */ /* 0x000fe20003fc6070 */
[----:B------:R-:W-:Y:S01]  /*04b0*/  FFMA.FTZ R23, R16, R23, 0.33333182334899902344 ;  /* 0x3eaaaa7810177423 */ /* 0x000fe20000010017 */
[----:B------:R-:W-:Y:S01]  /*04c0*/  FFMA.FTZ R27, R14, R27, 0.33333182334899902344 ;  /* 0x3eaaaa780e1b7423 */ /* 0x000fe2000001001b */
[----:B------:R-:W-:Y:S01]  /*04d0*/  FFMA.FTZ R25, R20, R25, 0.33333182334899902344 ;  /* 0x3eaaaa7814197423 */ /* 0x000fe20000010019 */
[----:B------:R-:W-:Y:S01]  /*04e0*/  FADD R10, -R10, 1 ;  /* 0x3f8000000a0a7421 */ /* 0x000fe20000000100 */
[----:B------:R-:W-:Y:S01]  /*04f0*/  FFMA.FTZ R23, R16, R23, -0.5 ;  /* 0xbf00000010177423 */ /* 0x000fe20000010017 */
[----:B------:R-:W-:Y:S01]  /*0500*/  FFMA.FTZ R27, R14, R27, -0.5 ;  /* 0xbf0000000e1b7423 */ /* 0x000fe2000001001b */
[----:B------:R-:W-:Y:S01]  /*0510*/  FFMA.FTZ R25, R20, R25, -0.5 ;  /* 0xbf00000014197423 */ /* 0x000fe20000010019 */
[----:B------:R-:W-:Y:S01]  /*0520*/  @!P1 FMUL R8, R8, 8388608 ;  /* 0x4b00000008089820 */ /* 0x000fe20000400000 */
[----:B------:R-:W-:Y:S01]  /*0530*/  FMUL R23, R16, R23 ;  /* 0x0000001710177220 */ /* 0x000fe20000400000 */
[----:B------:R-:W-:Y:S01]  /*0540*/  FMUL R27, R14, R27 ;  /* 0x0000001b0e1b7220 */ /* 0x000fe20000400000 */
[----:B------:R-:W-:Y:S01]  /*0550*/  FMUL R25, R20, R25 ;  /* 0x0000001914197220 */ /* 0x000fe20000400000 */
[----:B------:R-:W-:Y:S01]  /*0560*/  FADD R10, R10, 1.0000000116860974231e-07 ;  /* 0x33d6bf950a0a7421 */ /* 0x000fe20000000000 */
[----:B------:R-:W-:Y:S01]  /*0570*/  FFMA.FTZ R23, R16, R23, R16 ;  /* 0x0000001710177223 */ /* 0x000fe20000010010 */
[----:B------:R-:W-:Y:S01]  /*0580*/  IADD3 R16, R9, -0x3f2aaaab, RZ ;  /* 0xc0d5555509107810 */ /* 0x000fe20007ffe0ff */
[----:B------:R-:W-:Y:S01]  /*0590*/  FFMA.FTZ R20, R20, R25, R20 ;  /* 0x0000001914147223 */ /* 0x000fe20000010014 */
[----:B------:R-:W-:Y:S01]  /*05a0*/  IADD3 R17, R8, -0x3f2aaaab, RZ ;  /* 0xc0d5555508117810 */ /* 0x000fe20007ffe0ff */
[----:B------:R-:W-:Y:S01]  /*05b0*/  FFMA.FTZ R12, R12, 0.69314718246459960938, R23 ;  /* 0x3f3172180c0c7823 */ /* 0x000fe20000010017 */
[----:B------:R-:W-:Y:S01]  /*05c0*/  LOP3.LUT R16, R16, 0xff800000, RZ, 0xc0, !PT ;  /* 0xff80000010107812 */ /* 0x000fe200078ec0ff */
[----:B------:R-:W-:Y:S01]  /*05d0*/  FFMA.FTZ R23, R14, R27, R14 ;  /* 0x0000001b0e177223 */ /* 0x000fe2000001000e */
[----:B------:R-:W-:-:S02]  /*05e0*/  @P0 MOV R14, 0x7f800000 ;  /* 0x7f800000000e0802 */ /* 0x000fc40000000f00 */
[----:B------:R-:W-:Y:S02]  /*05f0*/  IADD3 R24, R9, -R16, RZ ;  /* 0x8000001009187210 */ /* 0x000fe40007ffe0ff */
[----:B------:R-:W-:Y:S01]  /*0600*/  LOP3.LUT R17, R17, 0xff800000, RZ, 0xc0, !PT ;  /* 0xff80000011117812 */ /* 0x000fe200078ec0ff */
[----:B------:R-:W-:Y:S01]  /*0610*/  @P0 FFMA.FTZ R12, R13, R14, +INF ;  /* 0x7f8000000d0c0423 */ /* 0x000fe2000001000e */
[----:B------:R-:W-:Y:S01]  /*0620*/  FADD R13, R11, 1.0000000116860974231e-07 ;  /* 0x33d6bf950b0d7421 */ /* 0x000fe20000000000 */
[----:B------:R-:W-:Y:S01]  /*0630*/  FADD R24, R24, -1 ;  /* 0xbf80000018187421 */ /* 0x000fe20000000000 */
[----:B------:R-:W-:Y:S01]  /*0640*/  FFMA.FTZ R14, R15, 0.69314718246459960938, R20 ;  /* 0x3f3172180f0e7823 */ /* 0x000fe20000010014 */
[----:B------:R-:W-:Y:S01]  /*0650*/  @P5 MOV R20, 0x7f800000 ;  /* 0x7f80000000145802 */ /* 0x000fe20000000f00 */
[----:B------:R-:W-:Y:S01]  /*0660*/  FADD R11, -R11, 1 ;  /* 0x3f8000000b0b7421 */ /* 0x000fe20000000100 */
[----:B------:R-:W-:Y:S01]  /*0670*/  FFMA.FTZ R15, R24, -R3, 0.14084610342979431152 ;  /* 0x3e1039f6180f7423 */ /* 0x000fe20000010803 */
[----:B------:R-:W-:-:S02]  /*0680*/  FSETP.GEU.AND P4, PT, R13, 1.175494350822287508e-38, PT ;  /* 0x008000000d00780b */ /* 0x000fc40003f8e000 */
[C---:B------:R-:W-:Y:S01]  /*0690*/  FSETP.NEU.AND P0, PT, R19.reuse, RZ, PT ;  /* 0x000000ff1300720b */ /* 0x040fe20003f0d000 */
[----:B------:R-:W-:Y:S01]  /*06a0*/  FFMA.FTZ R25, R24, R15, -0.12148627638816833496 ;  /* 0xbdf8cdcc18197423 */ /* 0x000fe2000001000f */
[----:B------:R-:W-:Y:S01]  /*06b0*/  FFMA.FTZ R15, R22, 0.69314718246459960938, R23 ;  /* 0x3f317218160f7823 */ /* 0x000fe20000010017 */
[----:B------:R-:W-:Y:S01]  /*06c0*/  IADD3 R22, R8, -R17, RZ ;  /* 0x8000001108167210 */ /* 0x000fe20007ffe0ff */
[----:B------:R-:W-:Y:S01]  /*06d0*/  @P5 FFMA.FTZ R14, R19, R20, +INF ;  /* 0x7f800000130e5423 */ /* 0x000fe20000010014 */
[----:B------:R-:W-:Y:S01]  /*06e0*/  FFMA.FTZ R25, R24, R25, 0.13980610668659210205 ;  /* 0x3e0f295518197423 */ /* 0x000fe20000010019 */
[----:B------:R-:W-:Y:S01]  /*06f0*/  @P6 MOV R23, 0x7f800000 ;  /* 0x7f80000000176802 */ /* 0x000fe20000000f00 */
[----:B------:R-:W-:Y:S01]  /*0700*/  FADD R11, R11, 1.0000000116860974231e-07 ;  /* 0x33d6bf950b0b7421 */ /* 0x000fe20000000000 */
[----:B------:R-:W-:Y:S01]  /*0710*/  FADD R22, R22, -1 ;  /* 0xbf80000016167421 */ /* 0x000fe20000000000 */
[----:B------:R-:W-:Y:S01]  /*0720*/  FFMA.FTZ R25, R24, R25, -0.16684235632419586182 ;  /* 0xbe2ad8b918197423 */ /* 0x000fe20000010019 */
[----:B------:R-:W-:Y:S01]  /*0730*/  FSETP.GEU.AND P5, PT, R10, 1.175494350822287508e-38, PT ;  /* 0x008000000a00780b */ /* 0x000fe20003fae000 */
[----:B------:R-:W-:Y:S01]  /*0740*/  @!P4 FMUL R13, R13, 8388608 ;  /* 0x4b0000000d0dc820 */ /* 0x000fe20000400000 */
[----:B------:R-:W-:Y:S01]  /*0750*/  FFMA.FTZ R19, R22, -R3, 0.14084610342979431152 ;  /* 0x3e1039f616137423 */ /* 0x000fe20000010803 */
[----:B------:R-:W-:Y:S01]  /*0760*/  FFMA.FTZ R25, R24, R25, 0.20012299716472625732 ;  /* 0x3e4ced0b18197423 */ /* 0x000fe20000010019 */
[C---:B------:R-:W-:Y:S01]  /*0770*/  @P6 FFMA.FTZ R15, R18.reuse, R23, +INF ;  /* 0x7f800000120f6423 */ /* 0x040fe20000010017 */
[----:B------:R-:W-:Y:S01]  /*0780*/  FSETP.NEU.AND P6, PT, R18, RZ, PT ;  /* 0x000000ff1200720b */ /* 0x000fe20003fcd000 */
[----:B------:R-:W-:Y:S01]  /*0790*/  FFMA.FTZ R19, R22, R19, -0.12148627638816833496 ;  /* 0xbdf8cdcc16137423 */ /* 0x000fe20000010013 */
[----:B------:R-:W-:Y:S01]  /*07a0*/  IADD3 R20, R13, -0x3f2aaaab, RZ ;  /* 0xc0d555550d147810 */ /* 0x000fe20007ffe0ff */
[----:B------:R-:W-:Y:S01]  /*07b0*/  FFMA.FTZ R25, R24, R25, -0.24999669194221496582 ;  /* 0xbe7fff2218197423 */ /* 0x000fe20000010019 */
[----:B------:R-:W-:Y:S01]  /*07c0*/  FSEL R14, R14, -INF , P0 ;  /* 0xff8000000e0e7808 */ /* 0x000fe20000000000 */
[----:B------:R-:W-:Y:S01]  /*07d0*/  FFMA.FTZ R19, R22, R19, 0.13980610668659210205 ;  /* 0x3e0f295516137423 */ /* 0x000fe20000010013 */
[----:B------:R-:W-:Y:S01]  /*07e0*/  LOP3.LUT R18, R20, 0xff800000, RZ, 0xc0, !PT ;  /* 0xff80000014127812 */ /* 0x000fe200078ec0ff */
[----:B------:R-:W-:Y:S01]  /*07f0*/  FFMA.FTZ R25, R24, R25, 0.33333182334899902344 ;  /* 0x3eaaaa7818197423 */ /* 0x000fe20000010019 */
[----:B------:R-:W-:Y:S01]  /*0800*/  @!P5 FMUL R10, R10, 8388608 ;  /* 0x4b0000000a0ad820 */ /* 0x000fe20000400000 */
[----:B------:R-:W-:Y:S01]  /*0810*/  FFMA.FTZ R19, R22, R19, -0.16684235632419586182 ;  /* 0xbe2ad8b916137423 */ /* 0x000fe20000010013 */
[----:B------:R-:W-:Y:S01]  /*0820*/  IADD3 R20, R13, -R18, RZ ;  /* 0x800000120d147210 */ /* 0x000fe20007ffe0ff */
[----:B------:R-:W-:Y:S01]  /*0830*/  FFMA.FTZ R25, R24, R25, -0.5 ;  /* 0xbf00000018197423 */ /* 0x000fe20000010019 */
[----:B------:R-:W-:Y:S01]  /*0840*/  I2FP.F32.S32 R18, R18 ;  /* 0x0000001200127245 */ /* 0x000fe20000201400 */
[----:B------:R-:W-:Y:S01]  /*0850*/  FFMA.FTZ R19, R22, R19, 0.20012299716472625732 ;  /* 0x3e4ced0b16137423 */ /* 0x000fe20000010013 */
[----:B------:R-:W-:Y:S01]  /*0860*/  ISETP.GE.U32.AND P0, PT, R13, 0x7f800000, PT ;  /* 0x7f8000000d00780c */ /* 0x000fe20003f06070 */
[----:B------:R-:W-:Y:S01]  /*0870*/  FADD R20, R20, -1 ;  /* 0xbf80000014147421 */ /* 0x000fe20000000000 */
[----:B------:R-:W-:Y:S01]  /*0880*/  FMUL R23, R24, R25 ;  /* 0x0000001918177220 */ /* 0x000fe20000400000 */
[----:B------:R-:W-:Y:S01]  /*0890*/  FFMA.FTZ R19, R22, R19, -0.24999669194221496582 ;  /* 0xbe7fff2216137423 */ /* 0x000fe20000010013 */
[----:B------:R-:W-:Y:S01]  /*08a0*/  FSEL R15, R15, -INF , P6 ;  /* 0xff8000000f0f7808 */ /* 0x000fe20003000000 */
[----:B------:R-:W-:Y:S01]  /*08b0*/  FFMA.FTZ R25, R20, -R3, 0.14084610342979431152 ;  /* 0x3e1039f614197423 */ /* 0x000fe20000010803 */
[----:B------:R-:W-:Y:S01]  /*08c0*/  FFMA.FTZ R23, R24, R23, R24 ;  /* 0x0000001718177223 */ /* 0x000fe20000010018 */
[----:B------:R-:W-:Y:S01]  /*08d0*/  FFMA.FTZ R19, R22, R19, 0.33333182334899902344 ;  /* 0x3eaaaa7816137423 */ /* 0x000fe20000010013 */
[----:B------:R-:W-:Y:S01]  /*08e0*/  FSEL R24, RZ, -23, P3 ;  /* 0xc1b80000ff187808 */ /* 0x000fe20001800000 */
[----:B------:R-:W-:Y:S01]  /*08f0*/  FFMA.FTZ R25, R20, R25, -0.12148627638816833496 ;  /* 0xbdf8cdcc14197423 */ /* 0x000fe20000010019 */
[----:B------:R-:W-:Y:S01]  /*0900*/  FSETP.GEU.AND P3, PT, R11, 1.175494350822287508e-38, PT ;  /* 0x008000000b00780b */ /* 0x000fe20003f6e000 */
[----:B------:R-:W-:Y:S01]  /*0910*/  FFMA.FTZ R19, R22, R19, -0.5 ;  /* 0xbf00000016137423 */ /* 0x000fe20000010013 */
[----:B------:R-:W-:Y:S01]  /*0920*/  FSETP.NEU.AND P6, PT, R9, RZ, PT ;  /* 0x000000ff0900720b */ /* 0x000fe20003fcd000 */
[----:B------:R-:W-:-:S02]  /*0930*/  FFMA.FTZ R25, R20, R25, 0.13980610668659210205 ;  /* 0x3e0f295514197423 */ /* 0x000fc40000010019 */
[----:B------:R-:W-:Y:S02]  /*0940*/  FMUL R19, R22, R19 ;  /* 0x0000001316137220 */ /* 0x000fe40000400000 */
[----:B------:R-:W-:Y:S02]  /*0950*/  FFMA.FTZ R25, R20, R25, -0.16684235632419586182 ;  /* 0xbe2ad8b914197423 */ /* 0x000fe40000010019 */
[----:B------:R-:W-:Y:S02]  /*0960*/  FFMA.FTZ R22, R22, R19, R22 ;  /* 0x0000001316167223 */ /* 0x000fe40000010016 */
[C---:B------:R-:W-:Y:S01]  /*0970*/  FFMA.FTZ R19, R20.reuse, R25, 0.20012299716472625732 ;  /* 0x3e4ced0b14137423 */ /* 0x040fe20000010019 */
[----:B------:R-:W-:Y:S01]  /*0980*/  I2FP.F32.S32 R25, R16 ;  /* 0x0000001000197245 */ /* 0x000fe20000201400 */
[----:B------:R-:W-:Y:S01]  /*0990*/  @!P3 FMUL R11, R11, 8388608 ;  /* 0x4b0000000b0bb820 */ /* 0x000fe20000400000 */
[----:B------:R-:W-:Y:S01]  /*09a0*/  IADD3 R16, R10, -0x3f2aaaab, RZ ;  /* 0xc0d555550a107810 */ /* 0x000fe20007ffe0ff */
[----:B------:R-:W-:-:S02]  /*09b0*/  FFMA.FTZ R19, R20, R19, -0.24999669194221496582 ;  /* 0xbe7fff2214137423 */ /* 0x000fc40000010013 */
[----:B------:R-:W-:Y:S02]  /*09c0*/  FFMA.FTZ R26, R25, 1.1920928955078125e-07, R24 ;  /* 0x34000000191a7823 */ /* 0x000fe40000010018 */
[----:B------:R-:W-:Y:S01]  /*09d0*/  FFMA.FTZ R27, R20, R19, 0.33333182334899902344 ;  /* 0x3eaaaa78141b7423 */ /* 0x000fe20000010013 */
[----:B------:R-:W-:-:S03]  /*09e0*/  LOP3.LUT R19, R16, 0xff800000, RZ, 0xc0, !PT ;  /* 0xff80000010137812 */ /* 0x000fc600078ec0ff */
[----:B------:R-:W-:Y:S01]  /*09f0*/  FFMA.FTZ R27, R20, R27, -0.5 ;  /* 0xbf000000141b7423 */ /* 0x000fe2000001001b */
[----:B------:R-:W-:-:S03]  /*0a00*/  IADD3 R24, R10, -R19, RZ ;  /* 0x800000130a187210 */ /* 0x000fc60007ffe0ff */
[----:B------:R-:W-:Y:S02]  /*0a10*/  FMUL R27, R20, R27 ;  /* 0x0000001b141b7220 */ /* 0x000fe40000400000 */
[----:B------:R-:W-:Y:S02]  /*0a20*/  FADD R24, R24, -1 ;  /* 0xbf80000018187421 */ /* 0x000fe40000000000 */
[----:B------:R-:W-:Y:S01]  /*0a30*/  FFMA.FTZ R16, R20, R27, R20 ;  /* 0x0000001b14107223 */ /* 0x000fe20000010014 */
[----:B------:R-:W-:Y:S01]  /*0a40*/  FFMA.FTZ R20, R26, 0.69314718246459960938, R23 ;  /* 0x3f3172181a147823 */ /* 0x000fe20000010017 */
[C---:B------:R-:W-:Y:S01]  /*0a50*/  FFMA.FTZ R23, R24.reuse, -R3, 0.14084610342979431152 ;  /* 0x3e1039f618177423 */ /* 0x040fe20000010803 */
[----:B------:R-:W-:Y:S02]  /*0a60*/  I2FP.F32.S32 R26, R17 ;  /* 0x00000011001a7245 */ /* 0x000fe40000201400 */
[----:B------:R-:W-:Y:S01]  /*0a70*/  FSEL R17, RZ, -23, P1 ;  /* 0xc1b80000ff117808 */ /* 0x000fe20000800000 */
[----:B------:R-:W-:Y:S01]  /*0a80*/  FFMA.FTZ R23, R24, R23, -0.12148627638816833496 ;  /* 0xbdf8cdcc18177423 */ /* 0x000fe20000010017 */
[----:B------:R-:W-:-:S03]  /*0a90*/  ISETP.GE.U32.AND P1, PT, R8, 0x7f800000, PT ;  /* 0x7f8000000800780c */ /* 0x000fc60003f26070 */
[----:B------:R-:W-:Y:S01]  /*0aa0*/  FFMA.FTZ R17, R26, 1.1920928955078125e-07, R17 ;  /* 0x340000001a117823 */ /* 0x000fe20000010011 */
[C---:B------:R-:W-:Y:S01]  /*0ab0*/  FFMA.FTZ R23, R24.reuse, R23, 0.13980610668659210205 ;  /* 0x3e0f295518177423 */ /* 0x040fe20000010017 */
[----:B------:R-:W-:Y:S02]  /*0ac0*/  IADD3 R26, R11, -0x3f2aaaab, RZ ;  /* 0xc0d555550b1a7810 */ /* 0x000fe40007ffe0ff */
[----:B------:R-:W-:Y:S01]  /*0ad0*/  FFMA.FTZ R17, R17, 0.69314718246459960938, R22 ;  /* 0x3f31721811117823 */ /* 0x000fe20000010016 */
[----:B------:R-:W-:Y:S01]  /*0ae0*/  FFMA.FTZ R23, R24, R23, -0.16684235632419586182 ;  /* 0xbe2ad8b918177423 */ /* 0x000fe20000010017 */
[----:B------:R-:W-:-:S03]  /*0af0*/  LOP3.LUT R26, R26, 0xff800000, RZ, 0xc0, !PT ;  /* 0xff8000001a1a7812 */ /* 0x000fc600078ec0ff */
[----:B------:R-:W-:Y:S01]  /*0b00*/  FFMA.FTZ R23, R24, R23, 0.20012299716472625732 ;  /* 0x3e4ced0b18177423 */ /* 0x000fe20000010017 */
[----:B------:R-:W-:-:S03]  /*0b10*/  IADD3 R22, R11, -R26, RZ ;  /* 0x8000001a0b167210 */ /* 0x000fc60007ffe0ff */
[----:B------:R-:W-:Y:S02]  /*0b20*/  FFMA.FTZ R23, R24, R23, -0.24999669194221496582 ;  /* 0xbe7fff2218177423 */ /* 0x000fe40000010017 */
[----:B------:R-:W-:Y:S02]  /*0b30*/  FADD R22, R22, -1 ;  /* 0xbf80000016167421 */ /* 0x000fe40000000000 */
[----:B------:R-:W-:Y:S02]  /*0b40*/  FFMA.FTZ R23, R24, R23, 0.33333182334899902344 ;  /* 0x3eaaaa7818177423 */ /* 0x000fe40000010017 */
[----:B------:R-:W-:Y:S02]  /*0b50*/  FFMA.FTZ R3, R22, -R3, 0.14084610342979431152 ;  /* 0x3e1039f616037423 */ /* 0x000fe40000010803 */
[----:B------:R-:W-:Y:S02]  /*0b60*/  FFMA.FTZ R23, R24, R23, -0.5 ;  /* 0xbf00000018177423 */ /* 0x000fe40000010017 */
[----:B------:R-:W-:-:S02]  /*0b70*/  FFMA.FTZ R3, R22, R3, -0.12148627638816833496 ;  /* 0xbdf8cdcc16037423 */ /* 0x000fc40000010003 */
[----:B------:R-:W-:Y:S02]  /*0b80*/  FMUL R23, R24, R23 ;  /* 0x0000001718177220 */ /* 0x000fe40000400000 */
[----:B------:R-:W-:Y:S02]  /*0b90*/  FFMA.FTZ R3, R22, R3, 0.13980610668659210205 ;  /* 0x3e0f295516037423 */ /* 0x000fe40000010003 */
[----:B------:R-:W-:Y:S02]  /*0ba0*/  FFMA.FTZ R24, R24, R23, R24 ;  /* 0x0000001718187223 */ /* 0x000fe40000010018 */
[----:B------:R-:W-:Y:S01]  /*0bb0*/  FFMA.FTZ R23, R22, R3, -0.16684235632419586182 ;  /* 0xbe2ad8b916177423 */ /* 0x000fe20000010003 */
[----:B------:R-:W-:Y:S02]  /*0bc0*/  FSEL R3, RZ, -23, P4 ;  /* 0xc1b80000ff037808 */ /* 0x000fe40002000000 */
[----:B------:R-:W-:Y:S01]  /*0bd0*/  ISETP.GE.U32.AND P4, PT, R10, 0x7f800000, PT ;  /* 0x7f8000000a00780c */ /* 0x000fe20003f86070 */
[----:B------:R-:W-:-:S02]  /*0be0*/  FFMA.FTZ R23, R22, R23, 0.20012299716472625732 ;  /* 0x3e4ced0b16177423 */ /* 0x000fc40000010017 */
[----:B------:R-:W-:Y:S01]  /*0bf0*/  FFMA.FTZ R3, R18, 1.1920928955078125e-07, R3 ;  /* 0x3400000012037823 */ /* 0x000fe20000010003 */
[----:B------:R-:W-:Y:S01]  /*0c00*/  I2FP.F32.S32 R18, R19 ;  /* 0x0000001300127245 */ /* 0x000fe20000201400 */
[C---:B------:R-:W-:Y:S01]  /*0c10*/  FFMA.FTZ R23, R22.reuse, R23, -0.24999669194221496582 ;  /* 0xbe7fff2216177423 */ /* 0x040fe20000010017 */
[----:B------:R-:W-:Y:S01]  /*0c20*/  FSEL R19, RZ, -23, P5 ;  /* 0xc1b80000ff137808 */ /* 0x000fe20002800000 */
[----:B------:R-:W-:Y:S01]  /*0c30*/  FFMA.FTZ R3, R3, 0.69314718246459960938, R16 ;  /* 0x3f31721803037823 */ /* 0x000fe20000010010 */
[----:B------:R-:W-:Y:S01]  /*0c40*/  ISETP.GE.U32.AND P5, PT, R9, 0x7f800000, PT ;  /* 0x7f8000000900780c */ /* 0x000fe20003fa6070 */
[----:B------:R-:W-:Y:S01]  /*0c50*/  FFMA.FTZ R25, R22, R23, 0.33333182334899902344 ;  /* 0x3eaaaa7816197423 */ /* 0x000fe20000010017 */
[----:B------:R-:W-:Y:S01]  /*0c60*/  I2FP.F32.S32 R23, R26 ;  /* 0x0000001a00177245 */ /* 0x000fe20000201400 */
[----:B------:R-:W-:Y:S01]  /*0c70*/  FFMA.FTZ R19, R18, 1.1920928955078125e-07, R19 ;  /* 0x3400000012137823 */ /* 0x000fe20000010013 */
[----:B------:R-:W-:Y:S01]  /*0c80*/  FSEL R18, RZ, -23, P3 ;  /* 0xc1b80000ff127808 */ /* 0x000fe20001800000 */
[----:B------:R-:W-:Y:S01]  /*0c90*/  FFMA.FTZ R25, R22, R25, -0.5 ;  /* 0xbf00000016197423 */ /* 0x000fe20000010019 */
[----:B------:R-:W-:Y:S01]  /*0ca0*/  ISETP.GE.U32.AND P3, PT, R11, 0x7f800000, PT ;  /* 0x7f8000000b00780c */ /* 0x000fe20003f66070 */
[----:B------:R-:W-:-:S02]  /*0cb0*/  FFMA.FTZ R19, R19, 0.69314718246459960938, R24 ;  /* 0x3f31721813137823 */ /* 0x000fc40000010018 */
[----:B------:R-:W-:Y:S01]  /*0cc0*/  FFMA.FTZ R18, R23, 1.1920928955078125e-07, R18 ;  /* 0x3400000017127823 */ /* 0x000fe20000010012 */
[----:B------:R-:W-:Y:S01]  /*0cd0*/  @P4 MOV R23, 0x7f800000 ;  /* 0x7f80000000174802 */ /* 0x000fe20000000f00 */
[----:B------:R-:W-:Y:S02]  /*0ce0*/  FMUL R25, R22, R25 ;  /* 0x0000001916197220 */ /* 0x000fe40000400000 */
[----:B------:R-:W-:Y:S02]  /*0cf0*/  @P5 MOV R16, 0x7f800000 ;  /* 0x7f80000000105802 */ /* 0x000fe40000000f00 */
[----:B------:R-:W-:Y:S01]  /*0d00*/  @P4 FFMA.FTZ R19, R10, R23, +INF ;  /* 0x7f8000000a134423 */ /* 0x000fe20000010017 */
[----:B------:R-:W-:Y:S01]  /*0d10*/  FFMA.FTZ R25, R22, R25, R22 ;  /* 0x0000001916197223 */ /* 0x000fe20000010016 */
[----:B------:R-:W-:Y:S01]  /*0d20*/  FSETP.NEU.AND P4, PT, R13, RZ, PT ;  /* 0x000000ff0d00720b */ /* 0x000fe20003f8d000 */
[----:B------:R-:W-:Y:S01]  /*0d30*/  @P5 FFMA.FTZ R20, R9, R16, +INF ;  /* 0x7f80000009145423 */ /* 0x000fe20000010010 */
[----:B------:R-:W-:Y:S01]  /*0d40*/  @P1 MOV R9, 0x7f800000 ;  /* 0x7f80000000091802 */ /* 0x000fe20000000f00 */
[----:B------:R-:W-:Y:S01]  /*0d50*/  FFMA.FTZ R18, R18, 0.69314718246459960938, R25 ;  /* 0x3f31721812127823 */ /* 0x000fe20000010019 */
[----:B------:R-:W-:-:S02]  /*0d60*/  @P0 MOV R16, 0x7f800000 ;  /* 0x7f80000000100802 */ /* 0x000fc40000000f00 */
[C---:B------:R-:W-:Y:S01]  /*0d70*/  FSETP.NEU.AND P5, PT, R8.reuse, RZ, PT ;  /* 0x000000ff0800720b */ /* 0x040fe20003fad000 */
[----:B------:R-:W-:Y:S01]  /*0d80*/  @P1 FFMA.FTZ R17, R8, R9, +INF ;  /* 0x7f80000008111423 */ /* 0x000fe20000010009 */
[----:B------:R-:W-:Y:S01]  /*0d90*/  FSETP.NEU.AND P1, PT, R10, RZ, PT ;  /* 0x000000ff0a00720b */ /* 0x000fe20003f2d000 */
[----:B---3--:R-:W-:Y:S01]  /*0da0*/  FADD R9, -R4, 1 ;  /* 0x3f80000004097421 */ /* 0x008fe20000000100 */
[----:B------:R-:W-:Y:S01]  /*0db0*/  @P3 MOV R10, 0x7f800000 ;  /* 0x7f800000000a3802 */ /* 0x000fe20000000f00 */
[----:B------:R-:W-:Y:S01]  /*0dc0*/  @P0 FFMA.FTZ R3, R13, R16, +INF ;  /* 0x7f8000000d030423 */ /* 0x000fe20000010010 */
[----:B------:R-:W-:Y:S01]  /*0dd0*/  FADD R8, -R5, 1 ;  /* 0x3f80000005087421 */ /* 0x000fe20000000100 */
[----:B------:R-:W-:Y:S01]  /*0de0*/  FSETP.NEU.AND P0, PT, R11, RZ, PT ;  /* 0x000000ff0b00720b */ /* 0x000fe20003f0d000 */
[----:B------:R-:W-:Y:S01]  /*0df0*/  FADD R13, -R7, 1 ;  /* 0x3f800000070d7421 */ /* 0x000fe20000000100 */
[----:B------:R-:W-:Y:S01]  /*0e00*/  @P3 FFMA.FTZ R18, R11, R10, +INF ;  /* 0x7f8000000b123423 */ /* 0x000fe2000001000a */
[----:B------:R-:W-:Y:S01]  /*0e10*/  FMUL R11, R14, R9 ;  /* 0x000000090e0b7220 */ /* 0x000fe20000400000 */
[----:B------:R-:W-:Y:S01]  /*0e20*/  FSEL R19, R19, -INF , P1 ;  /* 0xff80000013137808 */ /* 0x000fe20000800000 */
[----:B------:R-:W-:Y:S01]  /*0e30*/  FMUL R8, R15, R8 ;  /* 0x000000080f087220 */ /* 0x000fe20000400000 */
[----:B------:R-:W-:Y:S01]  /*0e40*/  FSEL R9, R12, -INF , P2 ;  /* 0xff8000000c097808 */ /* 0x000fe20001000000 */
[----:B------:R-:W-:Y:S01]  /*0e50*/  FADD R10, -R6, 1 ;  /* 0x3f800000060a7421 */ /* 0x000fe20000000100 */
[----:B------:R-:W-:-:S02]  /*0e60*/  FSEL R20, R20, -INF , P6 ;  /* 0xff80000014147808 */ /* 0x000fc40003000000 */
[----:B------:R-:W-:Y:S01]  /*0e70*/  FSEL R18, R18, -INF , P0 ;  /* 0xff80000012127808 */ /* 0x000fe20000000000 */
[----:B------:R-:W-:Y:S01]  /*0e80*/  FMUL R19, R10, R19 ;  /* 0x000000130a137220 */ /* 0x000fe20000400000 */
[----:B------:R-:W-:Y:S01]  /*0e90*/  FSEL R17, R17, -INF , P5 ;  /* 0xff80000011117808 */ /* 0x000fe20002800000 */
[----:B------:R-:W-:Y:S01]  /*0ea0*/  FFMA R9, R4, R9, R11 ;  /* 0x0000000904097223 */ /* 0x000fe2000000000b */
[----:B------:R-:W-:Y:S01]  /*0eb0*/  FFMA R8, R5, R20, R8 ;  /* 0x0000001405087223 */ /* 0x000fe20000000008 */
[----:B------:R-:W-:Y:S01]  /*0ec0*/  FSEL R4, R3, -INF , P4 ;  /* 0xff80000003047808 */ /* 0x000fe20002000000 */
[----:B------:R-:W-:Y:S01]  /*0ed0*/  FMUL R18, R13, R18 ;  /* 0x000000120d127220 */ /* 0x000fe20000400000 */
[----:B------:R-:W-:Y:S01]  /*0ee0*/  FFMA R17, R6, R17, R19 ;  /* 0x0000001106117223 */ /* 0x000fe20000000013 */
[----:B------:R-:W-:Y:S01]  /*0ef0*/  FADD R9, RZ, -R9 ;  /* 0x80000009ff097221 */ /* 0x000fe20000000000 */
[----:B------:R-:W-:Y:S01]  /*0f00*/  FADD R8, RZ, -R8 ;  /* 0x80000008ff087221 */ /* 0x000fe20000000000 */
[----:B------:R-:W-:Y:S01]  /*0f10*/  FFMA R4, R7, R4, R18 ;  /* 0x0000000407047223 */ /* 0x000fe20000000012 */
[----:B------:R-:W-:Y:S01]  /*0f20*/  FADD R17, RZ, -R17 ;  /* 0x80000011ff117221 */ /* 0x000fe20000000000 */
[----:B------:R-:W-:Y:S01]  /*0f30*/  LOP3.LUT P0, RZ, R21, 0x1f, RZ, 0xc0, !PT ;  /* 0x0000001f15ff7812 */ /* 0x000fe2000780c0ff */
[----:B------:R-:W-:Y:S01]  /*0f40*/  FADD R8, R9, R8 ;  /* 0x0000000809087221 */ /* 0x000fe20000000000 */
[----:B------:R-:W-:Y:S01]  /*0f50*/  FADD R4, RZ, -R4 ;  /* 0x80000004ff047221 */ /* 0x000fe20000000000 */
[----:B------:R-:W-:-:S02]  /*0f60*/  ISETP.GE.AND P1, PT, R21, 0x2, PT ;  /* 0x000000021500780c */ /* 0x000fc40003f26270 */
[----:B------:R-:W-:-:S04]  /*0f70*/  FADD R17, R17, R8 ;  /* 0x0000000811117221 */ /* 0x000fc80000000000 */
[----:B------:R-:W-:-:S05]  /*0f80*/  FADD R4, R4, R17 ;  /* 0x0000001104047221 */ /* 0x000fca0000000000 */
[----:B------:R-:W1:Y:S02]  /*0f90*/  SHFL.BFLY PT, R3, R4, 0x10, 0x1f ;  /* 0x0e001f0004037f89 */ /* 0x000e6400000e0000 */
[----:B-1----:R-:W-:Y:S01]  /*0fa0*/  FADD R3, R4, R3 ;  /* 0x0000000304037221 */ /* 0x002fe20000000000 */
[----:B------:R-:W-:-:S04]  /*0fb0*/  LOP3.LUT R4, R21, 0x1, RZ, 0xc0, !PT ;  /* 0x0000000115047812 */ /* 0x000fc800078ec0ff */
[----:B------:R-:W1:Y:S02]  /*0fc0*/  SHFL.BFLY PT, R6, R3, 0x8, 0x1f ;  /* 0x0d001f0003067f89 */ /* 0x000e6400000e0000 */
[----:B-1----:R-:W-:Y:S01]  /*0fd0*/  FADD R6, R3, R6 ;  /* 0x0000000603067221 */ /* 0x002fe20000000000 */
[----:B------:R-:W-:-:S04]  /*0fe0*/  SHF.R.U32.HI R3, RZ, 0x3, R21 ;  /* 0x00000003ff037819 */ /* 0x000fc80000011615 */
[----:B------:R-:W1:Y:S01]  /*0ff0*/  SHFL.BFLY PT, R5, R6, 0x4, 0x1f ;  /* 0x0c801f0006057f89 */ /* 0x000e6200000e0000 */
[----:B------:R-:W-:Y:S01]  /*1000*/  LOP3.LUT R3, R3, 0x4, RZ, 0xc0, !PT ;  /* 0x0000000403037812 */ /* 0x000fe200078ec0ff */
[----:B-1----:R-:W-:-:S05]  /*1010*/  FADD R5, R6, R5 ;  /* 0x0000000506057221 */ /* 0x002fca0000000000 */
[----:B------:R-:W1:Y:S02]  /*1020*/  SHFL.BFLY PT, R8, R5, 0x2, 0x1f ;  /* 0x0c401f0005087f89 */ /* 0x000e6400000e0000 */
[----:B-1----:R-:W-:-:S05]  /*1030*/  FADD R8, R5, R8 ;  /* 0x0000000805087221 */ /* 0x002fca0000000000 */
[----:B------:R-:W1:Y:S02]  /*1040*/  SHFL.BFLY PT, R7, R8, 0x1, 0x1f ;  /* 0x0c201f0008077f89 */ /* 0x000e6400000e0000 */
[----:B-1----:R-:W-:-:S05]  /*1050*/  FADD R6, R8, R7 ;  /* 0x0000000708067221 */ /* 0x002fca0000000000 */
[----:B------:R-:W-:Y:S01]  /*1060*/  @!P0 STS [R3+UR4], R6 ;  /* 0x0000000603008988 */ /* 0x000fe20008000804 */
[----:B------:R-:W-:Y:S01]  /*1070*/  BAR.SYNC.DEFER_BLOCKING 0x0 ;  /* 0x0000000000007b1d */ /* 0x000fe20000010000 */
[----:B------:R-:W-:-:S04]  /*1080*/  ISETP.NE.U32.AND P0, PT, R4, 0x1, PT ;  /* 0x000000010400780c */ /* 0x000fc80003f05070 */
[----:B------:R-:W-:Y:S01]  /*1090*/  ISETP.LT.AND P0, PT, R21, 0x2, P0 ;  /* 0x000000021500780c */ /* 0x000fe20000701270 */
[----:B------:R-:W1:Y:S04]  /*10a0*/  @!P1 LDS R2, [R0+UR4] ;  /* 0x0000000400029984 */ /* 0x000e680008000800 */
[----:B-1----:R-:W1:Y:S02]  /*10b0*/  SHFL.BFLY PT, R5, R2, 0x1, 0x1f ;  /* 0x0c201f0002057f89 */ /* 0x002e6400000e0000 */
[----:B-1----:R-:W-:-:S06]  /*10c0*/  FADD R5, R2, R5 ;  /* 0x0000000502057221 */ /* 0x002fcc0000000000 */
[----:B------:R1:W-:Y:S01]  /*10d0*/  @P0 STS [R0+UR4], R5 ;  /* 0x0000000500000988 */ /* 0x0003e20008000804 */
[----:B------:R-:W-:Y:S01]  /*10e0*/  BAR.SYNC.DEFER_BLOCKING 0x0 ;  /* 0x0000000000007b1d */ /* 0x000fe20000010000 */
[----:B------:R-:W-:-:S05]  /*10f0*/  LOP3.LUT P0, RZ, R21, 0x3f, RZ, 0xc0, !PT ;  /* 0x0000003f15ff7812 */ /* 0x000fca000780c0ff */
[----:B------:R-:W2:Y:S02]  /*1100*/  LDS R4, [UR4] ;  /* 0x00000004ff047984 */ /* 0x000ea40008000800 */
[----:B------:R-:W-:Y:S06]  /*1110*/  BAR.SYNC.DEFER_BLOCKING 0x0 ;  /* 0x0000000000007b1d */ /* 0x000fec0000010000 */
[----:B-1----:R-:W-:Y:S05]  /*1120*/  @P0 EXIT ;  /* 0x000000000000094d */ /* 0x002fea0003800000 */
[----:B------:R-:W0:Y:S01]  /*1130*/  LDC.64 R2, c[0x0][0x210] ;  /* 0x00008400ff027b82 */ /* 0x000e220000000a00 */
[----:B--2---:R-:W-:-:S04]  /*1140*/  FADD R4, RZ, R4 ;  /* 0x00000004ff047221 */ /* 0x004fc80000000000 */
[----:B------:R-:W-:-:S05]  /*1150*/  FMUL R5, R4, 0.00390625 ;  /* 0x3b80000004057820 */ /* 0x000fca0000400000 */
[----:B0-----:R-:W-:Y:S01]  /*1160*/  STG.E desc[UR6][R2.64], R5 ;  /* 0x0000000502007986 */ /* 0x001fe2000c101906 */
[----:B------:R-:W-:Y:S05]  /*1170*/  EXIT ;  /* 0x000000000000794d */ /* 0x000fea0003800000 */
.L_x_0:
[----:B------:R-:W-:-:S00]  /*1180*/  BRA `(.L_x_0) ;  /* 0xfffffffc00fc7947 */ /* 0x000fc0000383ffff */
[----:B------:R-:W-:-:S00]  /*1190*/  NOP ;  /* 0x0000000000007918 */ /* 0x000fc00000000000 */
        /* <DEDUP_REMOVED lines=14> */
.L_x_1:


//--------------------- .nv.global.init           --------------------------
	.section	.nv.global.init,"aw",@progbits
.nv.global.init:
	.type		_$_str,@object
	.size		_$_str,(.L_0 - _$_str)
_$_str:
        /*0000*/ 	.byte	0x5f, 0x5f, 0x43, 0x55, 0x44, 0x41, 0x5f, 0x46, 0x54, 0x5a, 0x00
.L_0:


//--------------------- .nv.shared.triton_per_fused_add_log_mean_mul_neg_rsub_0 --------------------------
	.section	.nv.shared.triton_per_fused_add_log_mean_mul_neg_rsub_0,"aw",@nobits
	.sectionflags	@""
	.align	16
	.zero		1024


//--------------------- .nv.constant0.triton_per_fused_add_log_mean_mul_neg_rsub_0 --------------------------
	.section	.nv.constant0.triton_per_fused_add_log_mean_mul_neg_rsub_0,"a",@progbits
	.sectionflags	@""
	.align	4
.nv.constant0.triton_per_fused_add_log_mean_mul_neg_rsub_0:
	.zero		556
